	.headerflags	@"EF_CUDA_TEXMODE_UNIFIED EF_CUDA_64BIT_ADDRESS EF_CUDA_ACCELERATORS EF_CUDA_SM90 EF_CUDA_VIRTUAL_SM(EF_CUDA_SM90)"
	.elftype	@"ET_EXEC"


//--------------------- .nv.info                  --------------------------
	.section	.nv.info,"",@"SHT_CUDA_INFO"
	.align	4


	//----- nvinfo : EIATTR_REGCOUNT
	.align		4
        /*0000*/ 	.byte	0x04, 0x2f
        /*0002*/ 	.short	(.L_1 - .L_0)
	.align		4
.L_0:
        /*0004*/ 	.word	index@(triton_poi_fused_permute_1)
        /*0008*/ 	.word	0x0000000a


	//----- nvinfo : EIATTR_MIN_STACK_SIZE
	.align		4
.L_1:
        /*000c*/ 	.byte	0x04, 0x12
        /*000e*/ 	.short	(.L_3 - .L_2)
	.align		4
.L_2:
        /*0010*/ 	.word	index@(triton_poi_fused_permute_1)
        /*0014*/ 	.word	0x00000000


	//----- nvinfo : EIATTR_FRAME_SIZE
	.align		4
.L_3:
        /*0018*/ 	.byte	0x04, 0x11
        /*001a*/ 	.short	(.L_5 - .L_4)
	.align		4
.L_4:
        /*001c*/ 	.word	index@(triton_poi_fused_permute_1)
        /*0020*/ 	.word	0x00000000


	//----- nvinfo : EIATTR_MIN_STACK_SIZE
	.align		4
.L_5:
        /*0024*/ 	.byte	0x04, 0x12
        /*0026*/ 	.short	(.L_7 - .L_6)
	.align		4
.L_6:
        /*0028*/ 	.word	index@(triton_poi_fused_permute_1)
        /*002c*/ 	.word	0x00000000
.L_7:


//--------------------- .nv.info.triton_poi_fused_permute_1 --------------------------
	.section	.nv.info.triton_poi_fused_permute_1,"",@"SHT_CUDA_INFO"
	.sectionflags	@""
	.align	4


	//----- nvinfo : EIATTR_CUDA_API_VERSION
	.align		4
        /*0000*/ 	.byte	0x04, 0x37
        /*0002*/ 	.short	(.L_9 - .L_8)
.L_8:
        /*0004*/ 	.word	0x0000007c


	//----- nvinfo : EIATTR_KPARAM_INFO
	.align		4
.L_9:
        /*0008*/ 	.byte	0x04, 0x17
        /*000a*/ 	.short	(.L_11 - .L_10)
.L_10:
        /*000c*/ 	.word	0x00000000
        /*0010*/ 	.short	0x0002
        /*0012*/ 	.short	0x0010
        /*0014*/ 	.byte	0x00, 0xf0, 0x11, 0x00


	//----- nvinfo : EIATTR_KPARAM_INFO
	.align		4
.L_11:
        /*0018*/ 	.byte	0x04, 0x17
        /*001a*/ 	.short	(.L_13 - .L_12)
.L_12:
        /*001c*/ 	.word	0x00000000
        /*0020*/ 	.short	0x0001
        /*0022*/ 	.short	0x0008
        /*0024*/ 	.byte	0x00, 0xf4, 0x21, 0x00


	//----- nvinfo : EIATTR_KPARAM_INFO
	.align		4
.L_13:
        /*0028*/ 	.byte	0x04, 0x17
        /*002a*/ 	.short	(.L_15 - .L_14)
.L_14:
        /*002c*/ 	.word	0x00000000
        /*0030*/ 	.short	0x0000
        /*0032*/ 	.short	0x0000
        /*0034*/ 	.byte	0x00, 0xf4, 0x21, 0x00


	//----- nvinfo : EIATTR_SPARSE_MMA_MASK
	.align		4
.L_15:
        /*0038*/ 	.byte	0x03, 0x50
        /*003a*/ 	.short	0x0000


	//----- nvinfo : EIATTR_MAXREG_COUNT
	.align		4
        /*003c*/ 	.byte	0x03, 0x1b
        /*003e*/ 	.short	0x00ff


	//----- nvinfo : EIATTR_EXIT_INSTR_OFFSETS
	.align		4
        /*0040*/ 	.byte	0x04, 0x1c
        /*0042*/ 	.short	(.L_17 - .L_16)


	//   ....[0]....
.L_16:
        /*0044*/ 	.word	0x00000100


	//   ....[1]....
        /*0048*/ 	.word	0x00000120


	//----- nvinfo : EIATTR_REQNTID
	.align		4
.L_17:
        /*004c*/ 	.byte	0x04, 0x10
        /*004e*/ 	.short	(.L_19 - .L_18)
.L_18:
        /*0050*/ 	.word	0x00000080
        /*0054*/ 	.word	0x00000001
        /*0058*/ 	.word	0x00000001


	//----- nvinfo : EIATTR_CRS_STACK_SIZE
	.align		4
.L_19:
        /*005c*/ 	.byte	0x04, 0x1e
        /*005e*/ 	.short	(.L_21 - .L_20)
.L_20:
        /*0060*/ 	.word	0x00000000


	//----- nvinfo : EIATTR_CBANK_PARAM_SIZE
	.align		4
.L_21:
        /*0064*/ 	.byte	0x03, 0x19
        /*0066*/ 	.short	0x0014


	//----- nvinfo : EIATTR_PARAM_CBANK
	.align		4
        /*0068*/ 	.byte	0x04, 0x0a
        /*006a*/ 	.short	(.L_23 - .L_22)
	.align		4
.L_22:
        /*006c*/ 	.word	index@(.nv.constant0.triton_poi_fused_permute_1)
        /*0070*/ 	.short	0x0210
        /*0072*/ 	.short	0x0014


	//----- nvinfo : EIATTR_SW_WAR
	.align		4
.L_23:
        /*0074*/ 	.byte	0x04, 0x36
        /*0076*/ 	.short	(.L_25 - .L_24)
.L_24:
        /*0078*/ 	.word	0x00000008
.L_25:


//--------------------- .nv.callgraph             --------------------------
	.section	.nv.callgraph,"",@"SHT_CUDA_CALLGRAPH"
	.align	4
	.sectionentsize	8
	.align		4
        /*0000*/ 	.word	0x00000000
	.align		4
        /*0004*/ 	.word	0xffffffff
	.align		4
        /*0008*/ 	.word	0x00000000
	.align		4
        /*000c*/ 	.word	0xfffffffe
	.align		4
        /*0010*/ 	.word	0x00000000
	.align		4
        /*0014*/ 	.word	0xfffffffd
	.align		4
        /*0018*/ 	.word	0x00000000
	.align		4
        /*001c*/ 	.word	0xfffffffc


//--------------------- .text.triton_poi_fused_permute_1 --------------------------
	.section	.text.triton_poi_fused_permute_1,"ax",@progbits
	.align	128
        .global         triton_poi_fused_permute_1
        .type           triton_poi_fused_permute_1,@function
        .size           triton_poi_fused_permute_1,(.L_x_3 - triton_poi_fused_permute_1)
        .other          triton_poi_fused_permute_1,@"STO_CUDA_ENTRY STV_DEFAULT"
triton_poi_fused_permute_1:
.text.triton_poi_fused_permute_1:
[----:B------:R-:W0:Y:S02]  /*0000*/  LDC R1, c[0x0][0x28] ;  /* 0x00000a00ff017b82 */ /* 0x000e240000000800 */
[----:B------:R-:W1:Y:S01]  /*0010*/  S2R R0, SR_TID.X ;  /* 0x0000000000007919 */ /* 0x000e620000002100 */
[----:B------:R-:W2:Y:S01]  /*0020*/  LDC.64 R4, c[0x0][0x218] ;  /* 0x00008600ff047b82 */ /* 0x000ea20000000a00 */
[----:B------:R-:W-:Y:S01]  /*0030*/  ULDC.64 UR4, c[0x0][0x208] ;  /* 0x0000820000047ab9 */ /* 0x000fe20000000a00 */
[----:B------:R-:W-:Y:S01]  /*0040*/  BSSY B0, `(.L_x_0) ;  /* 0x000000b000007945 */ /* 0x000fe20003800000 */
[----:B------:R-:W3:Y:S01]  /*0050*/  S2R R7, SR_CTAID.X ;  /* 0x0000000000077919 */ /* 0x000ee20000002500 */
[----:B------:R-:W-:Y:S01]  /*0060*/  HFMA2.MMA R3, -RZ, RZ, 0, 0 ;  /* 0x00000000ff037435 */ /* 0x000fe200000001ff */
[----:B-1----:R-:W-:-:S04]  /*0070*/  LOP3.LUT R0, R0, 0x7f, RZ, 0xc0, !PT ;  /* 0x0000007f00007812 */ /* 0x002fc800078ec0ff */
[----:B---3--:R-:W-:-:S04]  /*0080*/  LEA R7, R7, R0, 0x7 ;  /* 0x0000000007077211 */ /* 0x008fc800078e38ff */
[C---:B------:R-:W-:Y:S01]  /*0090*/  ISETP.GE.AND P0, PT, R7.reuse, 0x400, PT ;  /* 0x000004000700780c */ /* 0x040fe20003f06270 */
[----:B--2---:R-:W-:-:S12]  /*00a0*/  IMAD.WIDE R4, R7, 0x4, R4 ;  /* 0x0000000407047825 */ /* 0x004fd800078e0204 */
[----:B------:R-:W-:Y:S05]  /*00b0*/  @P0 BRA `(.L_x_1) ;  /* 0x00000000000c0947 */ /* 0x000fea0003800000 */
[----:B------:R-:W1:Y:S02]  /*00c0*/  LDC.64 R2, c[0x0][0x210] ;  /* 0x00008400ff027b82 */ /* 0x000e640000000a00 */
[----:B-1----:R-:W-:-:S06]  /*00d0*/  IMAD.WIDE R2, R7, 0x4, R2 ;  /* 0x0000000407027825 */ /* 0x002fcc00078e0202 */
[----:B------:R1:W5:Y:S02]  /*00e0*/  LDG.E R3, desc[UR4][R2.64] ;  /* 0x0000000402037981 */ /* 0x000364000c1e1900 */
.L_x_1:
[----:B------:R-:W-:Y:S05]  /*00f0*/  BSYNC B0 ;  /* 0x0000000000007941 */ /* 0x000fea0003800000 */
.L_x_0:
[----:B------:R-:W-:Y:S05]  /*0100*/  @P0 EXIT ;  /* 0x000000000000094d */ /* 0x000fea0003800000 */
[----:B-----5:R-:W-:Y:S01]  /*0110*/  STG.E desc[UR4][R4.64], R3 ;  /* 0x0000000304007986 */ /* 0x020fe2000c101904 */
[----:B------:R-:W-:Y:S05]  /*0120*/  EXIT ;  /* 0x000000000000794d */ /* 0x000fea0003800000 */
.L_x_2:
[----:B------:R-:W-:-:S00]  /*0130*/  BRA `(.L_x_2) ;  /* 0xfffffffc00fc7947 */ /* 0x000fc0000383ffff */
[----:B------:R-:W-:-:S00]  /*0140*/  NOP ;  /* 0x0000000000007918 */ /* 0x000fc00000000000 */
        /* <DEDUP_REMOVED lines=11> */
.L_x_3:


//--------------------- .nv.constant0.triton_poi_fused_permute_1 --------------------------
	.section	.nv.constant0.triton_poi_fused_permute_1,"a",@progbits
	.sectionflags	@""
	.align	4
.nv.constant0.triton_poi_fused_permute_1:
	.zero		548
